	.headerflags	@"EF_CUDA_TEXMODE_UNIFIED EF_CUDA_64BIT_ADDRESS EF_CUDA_ACCELERATORS EF_CUDA_SM90 EF_CUDA_VIRTUAL_SM(EF_CUDA_SM90)"
	.elftype	@"ET_EXEC"


//--------------------- .nv.info                  --------------------------
	.section	.nv.info,"",@"SHT_CUDA_INFO"
	.align	4


	//----- nvinfo : EIATTR_REGCOUNT
	.align		4
        /*0000*/ 	.byte	0x04, 0x2f
        /*0002*/ 	.short	(.L_3 - .L_2)
	.align		4
.L_2:
        /*0004*/ 	.word	index@(triton_poi_fused__native_batch_norm_legit_no_training_cat_relu_31)
        /*0008*/ 	.word	0x0000001a


	//----- nvinfo : EIATTR_MIN_STACK_SIZE
	.align		4
.L_3:
        /*000c*/ 	.byte	0x04, 0x12
        /*000e*/ 	.short	(.L_5 - .L_4)
	.align		4
.L_4:
        /*0010*/ 	.word	index@(triton_poi_fused__native_batch_norm_legit_no_training_cat_relu_31)
        /*0014*/ 	.word	0x00000000


	//----- nvinfo : EIATTR_FRAME_SIZE
	.align		4
.L_5:
        /*0018*/ 	.byte	0x04, 0x11
        /*001a*/ 	.short	(.L_7 - .L_6)
	.align		4
.L_6:
        /*001c*/ 	.word	index@(triton_poi_fused__native_batch_norm_legit_no_training_cat_relu_31)
        /*0020*/ 	.word	0x00000000


	//----- nvinfo : EIATTR_MIN_STACK_SIZE
	.align		4
.L_7:
        /*0024*/ 	.byte	0x04, 0x12
        /*0026*/ 	.short	(.L_9 - .L_8)
	.align		4
.L_8:
        /*0028*/ 	.word	index@(triton_poi_fused__native_batch_norm_legit_no_training_cat_relu_31)
        /*002c*/ 	.word	0x00000000
.L_9:


//--------------------- .nv.info.triton_poi_fused__native_batch_norm_legit_no_training_cat_relu_31 --------------------------
	.section	.nv.info.triton_poi_fused__native_batch_norm_legit_no_training_cat_relu_31,"",@"SHT_CUDA_INFO"
	.sectionflags	@""
	.align	4


	//----- nvinfo : EIATTR_CUDA_API_VERSION
	.align		4
        /*0000*/ 	.byte	0x04, 0x37
        /*0002*/ 	.short	(.L_11 - .L_10)
.L_10:
        /*0004*/ 	.word	0x0000007c


	//----- nvinfo : EIATTR_KPARAM_INFO
	.align		4
.L_11:
        /*0008*/ 	.byte	0x04, 0x17
        /*000a*/ 	.short	(.L_13 - .L_12)
.L_12:
        /*000c*/ 	.word	0x00000000
        /*0010*/ 	.short	0x0008
        /*0012*/ 	.short	0x0040
        /*0014*/ 	.byte	0x00, 0xf0, 0x11, 0x00


	//----- nvinfo : EIATTR_KPARAM_INFO
	.align		4
.L_13:
        /*0018*/ 	.byte	0x04, 0x17
        /*001a*/ 	.short	(.L_15 - .L_14)
.L_14:
        /*001c*/ 	.word	0x00000000
        /*0020*/ 	.short	0x0007
        /*0022*/ 	.short	0x0038
        /*0024*/ 	.byte	0x00, 0xf4, 0x21, 0x00


	//----- nvinfo : EIATTR_KPARAM_INFO
	.align		4
.L_15:
        /*0028*/ 	.byte	0x04, 0x17
        /*002a*/ 	.short	(.L_17 - .L_16)
.L_16:
        /*002c*/ 	.word	0x00000000
        /*0030*/ 	.short	0x0006
        /*0032*/ 	.short	0x0030
        /*0034*/ 	.byte	0x00, 0xf4, 0x21, 0x00


	//----- nvinfo : EIATTR_KPARAM_INFO
	.align		4
.L_17:
        /*0038*/ 	.byte	0x04, 0x17
        /*003a*/ 	.short	(.L_19 - .L_18)
.L_18:
        /*003c*/ 	.word	0x00000000
        /*0040*/ 	.short	0x0005
        /*0042*/ 	.short	0x0028
        /*0044*/ 	.byte	0x00, 0xf4, 0x21, 0x00


	//----- nvinfo : EIATTR_KPARAM_INFO
	.align		4
.L_19:
        /*0048*/ 	.byte	0x04, 0x17
        /*004a*/ 	.short	(.L_21 - .L_20)
.L_20:
        /*004c*/ 	.word	0x00000000
        /*0050*/ 	.short	0x0004
        /*0052*/ 	.short	0x0020
        /*0054*/ 	.byte	0x00, 0xf4, 0x21, 0x00


	//----- nvinfo : EIATTR_KPARAM_INFO
	.align		4
.L_21:
        /*0058*/ 	.byte	0x04, 0x17
        /*005a*/ 	.short	(.L_23 - .L_22)
.L_22:
        /*005c*/ 	.word	0x00000000
        /*0060*/ 	.short	0x0003
        /*0062*/ 	.short	0x0018
        /*0064*/ 	.byte	0x00, 0xf4, 0x21, 0x00


	//----- nvinfo : EIATTR_KPARAM_INFO
	.align		4
.L_23:
        /*0068*/ 	.byte	0x04, 0x17
        /*006a*/ 	.short	(.L_25 - .L_24)
.L_24:
        /*006c*/ 	.word	0x00000000
        /*0070*/ 	.short	0x0002
        /*0072*/ 	.short	0x0010
        /*0074*/ 	.byte	0x00, 0xf4, 0x21, 0x00


	//----- nvinfo : EIATTR_KPARAM_INFO
	.align		4
.L_25:
        /*0078*/ 	.byte	0x04, 0x17
        /*007a*/ 	.short	(.L_27 - .L_26)
.L_26:
        /*007c*/ 	.word	0x00000000
        /*0080*/ 	.short	0x0001
        /*0082*/ 	.short	0x0008
        /*0084*/ 	.byte	0x00, 0xf4, 0x21, 0x00


	//----- nvinfo : EIATTR_KPARAM_INFO
	.align		4
.L_27:
        /*0088*/ 	.byte	0x04, 0x17
        /*008a*/ 	.short	(.L_29 - .L_28)
.L_28:
        /*008c*/ 	.word	0x00000000
        /*0090*/ 	.short	0x0000
        /*0092*/ 	.short	0x0000
        /*0094*/ 	.byte	0x00, 0xf4, 0x21, 0x00


	//----- nvinfo : EIATTR_SPARSE_MMA_MASK
	.align		4
.L_29:
        /*0098*/ 	.byte	0x03, 0x50
        /*009a*/ 	.short	0x0000


	//----- nvinfo : EIATTR_MAXREG_COUNT
	.align		4
        /*009c*/ 	.byte	0x03, 0x1b
        /*009e*/ 	.short	0x00ff


	//----- nvinfo : EIATTR_EXIT_INSTR_OFFSETS
	.align		4
        /*00a0*/ 	.byte	0x04, 0x1c
        /*00a2*/ 	.short	(.L_31 - .L_30)


	//   ....[0]....
.L_30:
        /*00a4*/ 	.word	0x00000690


	//   ....[1]....
        /*00a8*/ 	.word	0x000006b0


	//----- nvinfo : EIATTR_REQNTID
	.align		4
.L_31:
        /*00ac*/ 	.byte	0x04, 0x10
        /*00ae*/ 	.short	(.L_33 - .L_32)
.L_32:
        /*00b0*/ 	.word	0x00000080
        /*00b4*/ 	.word	0x00000001
        /*00b8*/ 	.word	0x00000001


	//----- nvinfo : EIATTR_CBANK_PARAM_SIZE
	.align		4
.L_33:
        /*00bc*/ 	.byte	0x03, 0x19
        /*00be*/ 	.short	0x0044


	//----- nvinfo : EIATTR_PARAM_CBANK
	.align		4
        /*00c0*/ 	.byte	0x04, 0x0a
        /*00c2*/ 	.short	(.L_35 - .L_34)
	.align		4
.L_34:
        /*00c4*/ 	.word	index@(.nv.constant0.triton_poi_fused__native_batch_norm_legit_no_training_cat_relu_31)
        /*00c8*/ 	.short	0x0210
        /*00ca*/ 	.short	0x0044


	//----- nvinfo : EIATTR_SW_WAR
	.align		4
.L_35:
        /*00cc*/ 	.byte	0x04, 0x36
        /*00ce*/ 	.short	(.L_37 - .L_36)
.L_36:
        /*00d0*/ 	.word	0x00000008
.L_37:


//--------------------- .nv.callgraph             --------------------------
	.section	.nv.callgraph,"",@"SHT_CUDA_CALLGRAPH"
	.align	4
	.sectionentsize	8
	.align		4
        /*0000*/ 	.word	0x00000000
	.align		4
        /*0004*/ 	.word	0xffffffff
	.align		4
        /*0008*/ 	.word	0x00000000
	.align		4
        /*000c*/ 	.word	0xfffffffe
	.align		4
        /*0010*/ 	.word	0x00000000
	.align		4
        /*0014*/ 	.word	0xfffffffd
	.align		4
        /*0018*/ 	.word	0x00000000
	.align		4
        /*001c*/ 	.word	0xfffffffc


//--------------------- .nv.constant4             --------------------------
	.section	.nv.constant4,"a",@progbits
	.align	8
	.align		8
.nv.constant4:
        /*0000*/ 	.dword	_$_str
	.align		8
        /*0008*/ 	.dword	_$_str_$_2


//--------------------- .text.triton_poi_fused__native_batch_norm_legit_no_training_cat_relu_31 --------------------------
	.section	.text.triton_poi_fused__native_batch_norm_legit_no_training_cat_relu_31,"ax",@progbits
	.align	128
        .global         triton_poi_fused__native_batch_norm_legit_no_training_cat_relu_31
        .type           triton_poi_fused__native_batch_norm_legit_no_training_cat_relu_31,@function
        .size           triton_poi_fused__native_batch_norm_legit_no_training_cat_relu_31,(.L_x_1 - triton_poi_fused__native_batch_norm_legit_no_training_cat_relu_31)
        .other          triton_poi_fused__native_batch_norm_legit_no_training_cat_relu_31,@"STO_CUDA_ENTRY STV_DEFAULT"
triton_poi_fused__native_batch_norm_legit_no_training_cat_relu_31:
.text.triton_poi_fused__native_batch_norm_legit_no_training_cat_relu_31:
[----:B------:R-:W0:Y:S01]  /*0000*/  LDC R1, c[0x0][0x28] ;  /* 0x00000a00ff017b82 */ /* 0x000e220000000800 */
[----:B------:R-:W1:Y:S07]  /*0010*/  S2R R0, SR_TID.X ;  /* 0x0000000000007919 */ /* 0x000e6e0000002100 */
[----:B------:R-:W2:Y:S01]  /*0020*/  LDC.64 R6, c[0x0][0x228] ;  /* 0x00008a00ff067b82 */ /* 0x000ea20000000a00 */
[----:B------:R-:W-:Y:S01]  /*0030*/  IMAD.MOV.U32 R4, RZ, RZ, RZ ;  /* 0x000000ffff047224 */ /* 0x000fe200078e00ff */
[----:B------:R-:W-:Y:S01]  /*0040*/  ULDC.64 UR4, c[0x0][0x208] ;  /* 0x0000820000047ab9 */ /* 0x000fe20000000a00 */
[----:B------:R-:W3:Y:S01]  /*0050*/  S2R R3, SR_CTAID.X ;  /* 0x0000000000037919 */ /* 0x000ee20000002500 */
[----:B------:R-:W-:Y:S01]  /*0060*/  IMAD.MOV.U32 R8, RZ, RZ, RZ ;  /* 0x000000ffff087224 */ /* 0x000fe200078e00ff */
[----:B------:R-:W-:-:S03]  /*0070*/  ULDC.64 UR6, c[0x0][0x218] ;  /* 0x0000860000067ab9 */ /* 0x000fc60000000a00 */
[----:B------:R-:W4:Y:S01]  /*0080*/  LDC.64 R16, c[0x0][0x220] ;  /* 0x00008800ff107b82 */ /* 0x000f220000000a00 */
[----:B-1----:R-:W-:-:S05]  /*0090*/  IMAD.SHL.U32 R0, R0, 0x2, RZ ;  /* 0x0000000200007824 */ /* 0x002fca00078e00ff */
[----:B------:R-:W-:-:S05]  /*00a0*/  LOP3.LUT R0, R0, 0xfe, RZ, 0xc0, !PT ;  /* 0x000000fe00007812 */ /* 0x000fca00078ec0ff */
[----:B---3--:R-:W-:-:S05]  /*00b0*/  IMAD R3, R3, 0x100, R0 ;  /* 0x0000010003037824 */ /* 0x008fca00078e0200 */
[----:B------:R-:W-:Y:S02]  /*00c0*/  SHF.R.S32.HI R2, RZ, 0x1f, R3 ;  /* 0x0000001fff027819 */ /* 0x000fe40000011403 */
[----:B------:R-:W-:Y:S02]  /*00d0*/  ISETP.GE.AND P0, PT, R3, 0xbe00, PT ;  /* 0x0000be000300780c */ /* 0x000fe40003f06270 */
[----:B------:R-:W-:-:S04]  /*00e0*/  LEA.HI R9, R2, R3, RZ, 0x6 ;  /* 0x0000000302097211 */ /* 0x000fc800078f30ff */
[----:B------:R-:W-:-:S05]  /*00f0*/  SHF.R.S32.HI R5, RZ, 0x6, R9 ;  /* 0x00000006ff057819 */ /* 0x000fca0000011409 */
[----:B------:R-:W-:-:S05]  /*0100*/  IMAD.HI R0, R5, -0x53896e7b, R4 ;  /* 0xac76918505007827 */ /* 0x000fca00078e0204 */
[----:B------:R-:W-:-:S04]  /*0110*/  SHF.R.U32.HI R11, RZ, 0x1f, R0 ;  /* 0x0000001fff0b7819 */ /* 0x000fc80000011600 */
[----:B------:R-:W-:Y:S01]  /*0120*/  LEA.HI.SX32 R11, R0, R11, 0x19 ;  /* 0x0000000b000b7211 */ /* 0x000fe200078fcaff */
[----:B------:R-:W-:-:S04]  /*0130*/  IMAD.MOV.U32 R0, RZ, RZ, RZ ;  /* 0x000000ffff007224 */ /* 0x000fc800078e00ff */
[----:B------:R-:W-:-:S04]  /*0140*/  IMAD R15, R11, -0xbe, R5 ;  /* 0xffffff420b0f7824 */ /* 0x000fc800078e0205 */
[----:B--2---:R-:W-:-:S05]  /*0150*/  IMAD.WIDE R6, R15, 0x4, R6 ;  /* 0x000000040f067825 */ /* 0x004fca00078e0206 */
[----:B------:R-:W2:Y:S01]  /*0160*/  @!P0 LDG.E.EL R0, desc[UR4][R6.64] ;  /* 0x0000000406008981 */ /* 0x000ea2000c2e1900 */
[----:B------:R-:W-:-:S03]  /*0170*/  HFMA2.MMA R2, -RZ, RZ, 0, 0 ;  /* 0x00000000ff027435 */ /* 0x000fc600000001ff */
[----:B------:R1:W3:Y:S07]  /*0180*/  @!P0 LDG.E.EL R8, desc[UR4][R6.64] ;  /* 0x0000000406088981 */ /* 0x0002ee000c2e1900 */
[----:B------:R-:W-:Y:S01]  /*0190*/  IMAD.HI R2, R3, -0x53896e7b, R2 ;  /* 0xac76918503027827 */ /* 0x000fe200078e0202 */
[----:B------:R-:W-:-:S04]  /*01a0*/  LOP3.LUT R9, R9, 0xffffffc0, RZ, 0xc0, !PT ;  /* 0xffffffc009097812 */ /* 0x000fc800078ec0ff */
[----:B------:R-:W-:-:S04]  /*01b0*/  SHF.R.U32.HI R5, RZ, 0x1f, R2 ;  /* 0x0000001fff057819 */ /* 0x000fc80000011602 */
[----:B------:R-:W-:Y:S01]  /*01c0*/  LEA.HI.SX32 R2, R2, R5, 0x13 ;  /* 0x0000000502027211 */ /* 0x000fe200078f9aff */
[----:B------:R-:W-:Y:S01]  /*01d0*/  IMAD.IADD R9, R3, 0x1, -R9 ;  /* 0x0000000103097824 */ /* 0x000fe200078e0a09 */
[----:B------:R-:W5:Y:S01]  /*01e0*/  LDC.64 R4, c[0x0][0x210] ;  /* 0x00008400ff047b82 */ /* 0x000f620000000a00 */
[----:B------:R-:W-:Y:S02]  /*01f0*/  IMAD.SHL.U32 R10, R15, 0x40, RZ ;  /* 0x000000400f0a7824 */ /* 0x000fe400078e00ff */
[----:B------:R-:W-:Y:S01]  /*0200*/  IMAD R11, R2, 0x300, RZ ;  /* 0x00000300020b7824 */ /* 0x000fe200078e02ff */
[----:B------:R-:W-:-:S04]  /*0210*/  SHF.R.S32.HI R12, RZ, 0x1f, R9 ;  /* 0x0000001fff0c7819 */ /* 0x000fc80000011409 */
[--C-:B------:R-:W-:Y:S02]  /*0220*/  IADD3 R9, P1, P2, R10, R9, R11.reuse ;  /* 0x000000090a097210 */ /* 0x100fe40007a3e00b */
[----:B------:R-:W-:Y:S02]  /*0230*/  SHF.R.S32.HI R11, RZ, 0x1f, R11 ;  /* 0x0000001fff0b7819 */ /* 0x000fe4000001140b */
[----:B------:R-:W-:Y:S01]  /*0240*/  SHF.R.S32.HI R10, RZ, 0x1f, R10 ;  /* 0x0000001fff0a7819 */ /* 0x000fe2000001140a */
[----:B-1----:R-:W-:-:S03]  /*0250*/  IMAD R7, R2, -0x2f80, R3 ;  /* 0xffffd08002077824 */ /* 0x002fc600078e0203 */
[----:B------:R-:W-:Y:S02]  /*0260*/  IADD3.X R6, R10, R12, R11, P1, P2 ;  /* 0x0000000c0a067210 */ /* 0x000fe40000fe440b */
[----:B------:R-:W1:Y:S01]  /*0270*/  LDC.64 R12, c[0x0][0x230] ;  /* 0x00008c00ff0c7b82 */ /* 0x000e620000000a00 */
[C---:B------:R-:W-:Y:S01]  /*0280*/  ISETP.GE.AND P2, PT, R15.reuse, 0xb2, PT ;  /* 0x000000b20f00780c */ /* 0x040fe20003f46270 */
[----:B------:R-:W-:Y:S01]  /*0290*/  IMAD R7, R2, 0x2c80, R7 ;  /* 0x00002c8002077824 */ /* 0x000fe200078e0207 */
[----:B------:R-:W-:-:S05]  /*02a0*/  ISETP.GT.AND P1, PT, R15, 0xb1, !P0 ;  /* 0x000000b10f00780c */ /* 0x000fca0004724270 */
[----:B------:R-:W1:Y:S01]  /*02b0*/  LDC.64 R10, c[0x0][0x238] ;  /* 0x00008e00ff0a7b82 */ /* 0x000e620000000a00 */
[----:B------:R-:W-:Y:S02]  /*02c0*/  ISETP.LT.AND P4, PT, R3, 0xbe00, !P2 ;  /* 0x0000be000300780c */ /* 0x000fe40005781270 */
[----:B------:R-:W-:Y:S01]  /*02d0*/  LEA R18, P3, R9, UR6, 0x2 ;  /* 0x0000000609127c11 */ /* 0x000fe2000f8610ff */
[----:B-----5:R-:W-:Y:S01]  /*02e0*/  IMAD.WIDE R22, R7, 0x4, R4 ;  /* 0x0000000407167825 */ /* 0x020fe200078e0204 */
[----:B------:R-:W-:Y:S02]  /*02f0*/  CS2R R4, SRZ ;  /* 0x0000000000047805 */ /* 0x000fe4000001ff00 */
[----:B------:R-:W-:Y:S02]  /*0300*/  LEA.HI.X R19, R9, UR7, R6, 0x2, P3 ;  /* 0x0000000709137c11 */ /* 0x000fe400098f1406 */
[----:B------:R-:W-:Y:S01]  /*0310*/  CS2R R6, SRZ ;  /* 0x0000000000067805 */ /* 0x000fe2000001ff00 */
[----:B------:R-:W-:Y:S01]  /*0320*/  IMAD.MOV.U32 R9, RZ, RZ, RZ ;  /* 0x000000ffff097224 */ /* 0x000fe200078e00ff */
[----:B------:R-:W-:Y:S01]  /*0330*/  MOV R2, RZ ;  /* 0x000000ff00027202 */ /* 0x000fe20000000f00 */
[C---:B----4-:R-:W-:Y:S01]  /*0340*/  IMAD.WIDE R16, R15.reuse, 0x4, R16 ;  /* 0x000000040f107825 */ /* 0x050fe200078e0210 */
[----:B------:R-:W4:Y:S04]  /*0350*/  @P1 LDG.E.64 R4, desc[UR4][R18.64+-0xb200] ;  /* 0xff4e000412041981 */ /* 0x000f28000c1e1b00 */
[----:B------:R5:W4:Y:S01]  /*0360*/  @P4 LDG.E.64 R6, desc[UR4][R22.64] ;  /* 0x0000000416064981 */ /* 0x000b22000c1e1b00 */
[----:B-1----:R-:W-:-:S03]  /*0370*/  IMAD.WIDE R12, R15, 0x4, R12 ;  /* 0x000000040f0c7825 */ /* 0x002fc600078e020c */
[----:B------:R-:W4:Y:S04]  /*0380*/  @!P0 LDG.E.EL R9, desc[UR4][R16.64] ;  /* 0x0000000410098981 */ /* 0x000f28000c2e1900 */
[----:B------:R1:W4:Y:S01]  /*0390*/  @!P0 LDG.E.EL R2, desc[UR4][R16.64] ;  /* 0x0000000410028981 */ /* 0x000322000c2e1900 */
[----:B0-----:R-:W-:Y:S01]  /*03a0*/  IMAD.WIDE R20, R15, 0x4, R10 ;  /* 0x000000040f147825 */ /* 0x001fe200078e020a */
[----:B------:R-:W-:Y:S02]  /*03b0*/  CS2R R14, SRZ ;  /* 0x00000000000e7805 */ /* 0x000fe4000001ff00 */
[----:B------:R-:W-:-:S04]  /*03c0*/  CS2R R10, SRZ ;  /* 0x00000000000a7805 */ /* 0x000fc8000001ff00 */
[----:B------:R-:W4:Y:S01]  /*03d0*/  @!P0 LDG.E.EL R14, desc[UR4][R12.64] ;  /* 0x000000040c0e8981 */ /* 0x000f22000c2e1900 */
[----:B-----5:R-:W-:Y:S01]  /*03e0*/  IMAD.MOV.U32 R22, RZ, RZ, 0x3e800000 ;  /* 0x3e800000ff167424 */ /* 0x020fe200078e00ff */
[----:B-1----:R-:W0:Y:S02]  /*03f0*/  LDC.64 R16, c[0x0][0x240] ;  /* 0x00009000ff107b82 */ /* 0x002e240000000a00 */
[----:B------:R1:W5:Y:S04]  /*0400*/  @!P0 LDG.E.EL R15, desc[UR4][R12.64] ;  /* 0x000000040c0f8981 */ /* 0x000368000c2e1900 */
[----:B------:R-:W5:Y:S04]  /*0410*/  @!P0 LDG.E.EL R11, desc[UR4][R20.64] ;  /* 0x00000004140b8981 */ /* 0x000f68000c2e1900 */
[----:B------:R-:W5:Y:S01]  /*0420*/  @!P0 LDG.E.EL R10, desc[UR4][R20.64] ;  /* 0x00000004140a8981 */ /* 0x000f62000c2e1900 */
[----:B-1----:R-:W1:Y:S01]  /*0430*/  LDC.64 R12, c[0x0][0x248] ;  /* 0x00009200ff0c7b82 */ /* 0x002e620000000a00 */
[----:B0-----:R-:W-:-:S04]  /*0440*/  IMAD.WIDE R16, R3, 0x4, R16 ;  /* 0x0000000403107825 */ /* 0x001fc800078e0210 */
[----:B-1----:R-:W-:-:S04]  /*0450*/  IMAD.WIDE R12, R3, 0x4, R12 ;  /* 0x00000004030c7825 */ /* 0x002fc800078e020c */
[----:B--2---:R-:W-:-:S04]  /*0460*/  FADD R0, R0, 9.9999997473787516356e-06 ;  /* 0x3727c5ac00007421 */ /* 0x004fc80000000000 */
[----:B------:R-:W0:Y:S01]  /*0470*/  MUFU.SQRT R18, R0 ;  /* 0x0000000000127308 */ /* 0x000e220000002000 */
[----:B---3--:R-:W-:-:S07]  /*0480*/  FADD R8, R8, 9.9999997473787516356e-06 ;  /* 0x3727c5ac08087421 */ /* 0x008fce0000000000 */
[----:B------:R-:W1:Y:S01]  /*0490*/  MUFU.SQRT R19, R8 ;  /* 0x0000000800137308 */ /* 0x000e620000002000 */
[C---:B0-----:R-:W-:Y:S02]  /*04a0*/  FSETP.GT.AND P6, PT, R18.reuse, 8.50705917302346158658e+37, PT ;  /* 0x7e8000001200780b */ /* 0x041fe40003fc4000 */
[----:B------:R-:W-:Y:S02]  /*04b0*/  FSETP.GEU.AND P3, PT, R18, 1.175494350822287508e-38, PT ;  /* 0x008000001200780b */ /* 0x000fe40003f6e000 */
[----:B------:R-:W-:Y:S02]  /*04c0*/  FSEL R23, R22, 1, P6 ;  /* 0x3f80000016177808 */ /* 0x000fe40003000000 */
[----:B-1----:R-:W-:-:S07]  /*04d0*/  FSETP.GT.AND P5, PT, R19, 8.50705917302346158658e+37, PT ;  /* 0x7e8000001300780b */ /* 0x002fce0003fa4000 */
[----:B------:R-:W-:Y:S01]  /*04e0*/  @P6 FMUL R18, R18, 0.25 ;  /* 0x3e80000012126820 */ /* 0x000fe20000400000 */
[----:B------:R-:W-:-:S03]  /*04f0*/  FSETP.GEU.AND P6, PT, R19, 1.175494350822287508e-38, PT ;  /* 0x008000001300780b */ /* 0x000fc60003fce000 */
[----:B------:R-:W-:Y:S02]  /*0500*/  @!P3 FMUL R18, R18, 16777216 ;  /* 0x4b8000001212b820 */ /* 0x000fe40000400000 */
[----:B------:R-:W-:-:S08]  /*0510*/  @P5 FMUL R19, R19, 0.25 ;  /* 0x3e80000013135820 */ /* 0x000fd00000400000 */
[----:B------:R-:W-:Y:S01]  /*0520*/  @!P6 FMUL R19, R19, 16777216 ;  /* 0x4b8000001313e820 */ /* 0x000fe20000400000 */
[----:B------:R-:W0:Y:S01]  /*0530*/  MUFU.RCP R18, R18 ;  /* 0x0000001200127308 */ /* 0x000e220000001000 */
[----:B------:R-:W-:-:S07]  /*0540*/  FSEL R0, R22, 1, P5 ;  /* 0x3f80000016007808 */ /* 0x000fce0002800000 */
[----:B------:R-:W1:Y:S01]  /*0550*/  MUFU.RCP R19, R19 ;  /* 0x0000001300137308 */ /* 0x000e620000001000 */
[----:B------:R-:W-:Y:S01]  /*0560*/  @!P3 FMUL R23, R23, 16777216 ;  /* 0x4b8000001717b820 */ /* 0x000fe20000400000 */
[----:B------:R-:W-:Y:S01]  /*0570*/  @!P6 FMUL R0, R0, 16777216 ;  /* 0x4b8000000000e820 */ /* 0x000fe20000400000 */
[----:B----4-:R-:W-:Y:S02]  /*0580*/  SEL R6, R6, RZ, P4 ;  /* 0x000000ff06067207 */ /* 0x010fe40002000000 */
[----:B------:R-:W-:Y:S02]  /*0590*/  SEL R7, R7, RZ, P4 ;  /* 0x000000ff07077207 */ /* 0x000fe40002000000 */
[----:B------:R-:W-:Y:S02]  /*05a0*/  @P2 SEL R6, R4, RZ, P1 ;  /* 0x000000ff04062207 */ /* 0x000fe40000800000 */
[----:B------:R-:W-:Y:S01]  /*05b0*/  @P2 SEL R7, R5, RZ, P1 ;  /* 0x000000ff05072207 */ /* 0x000fe20000800000 */
[----:B0-----:R-:W-:Y:S01]  /*05c0*/  FMUL R18, R18, R23 ;  /* 0x0000001712127220 */ /* 0x001fe20000400000 */
[----:B-1----:R-:W-:Y:S01]  /*05d0*/  FMUL R19, R19, R0 ;  /* 0x0000000013137220 */ /* 0x002fe20000400000 */
[----:B------:R-:W-:-:S02]  /*05e0*/  FADD R9, R6, -R9 ;  /* 0x8000000906097221 */ /* 0x000fc40000000000 */
[----:B------:R-:W-:Y:S02]  /*05f0*/  FADD R2, R7, -R2 ;  /* 0x8000000207027221 */ /* 0x000fe40000000000 */
[----:B------:R-:W-:Y:S02]  /*0600*/  FMUL R18, R9, R18 ;  /* 0x0000001209127220 */ /* 0x000fe40000400000 */
[----:B------:R-:W-:Y:S01]  /*0610*/  FMUL R19, R2, R19 ;  /* 0x0000001302137220 */ /* 0x000fe20000400000 */
[----:B------:R0:W-:Y:S01]  /*0620*/  @!P0 STG.E.64 desc[UR4][R16.64], R6 ;  /* 0x0000000610008986 */ /* 0x0001e2000c101b04 */
[----:B-----5:R-:W-:Y:S02]  /*0630*/  FFMA R11, R18, R14, R11 ;  /* 0x0000000e120b7223 */ /* 0x020fe4000000000b */
[----:B------:R-:W-:-:S03]  /*0640*/  FFMA R10, R19, R15, R10 ;  /* 0x0000000f130a7223 */ /* 0x000fc6000000000a */
[C---:B------:R-:W-:Y:S02]  /*0650*/  FSETP.GEU.AND P1, PT, R11.reuse, RZ, PT ;  /* 0x000000ff0b00720b */ /* 0x040fe40003f2e000 */
[C---:B------:R-:W-:Y:S02]  /*0660*/  FSETP.GEU.AND P2, PT, R10.reuse, RZ, PT ;  /* 0x000000ff0a00720b */ /* 0x040fe40003f4e000 */
[----:B------:R-:W-:Y:S02]  /*0670*/  FSEL R2, R11, RZ, P1 ;  /* 0x000000ff0b027208 */ /* 0x000fe40000800000 */
[----:B------:R-:W-:Y:S01]  /*0680*/  FSEL R3, R10, RZ, P2 ;  /* 0x000000ff0a037208 */ /* 0x000fe20001000000 */
[----:B0-----:R-:W-:Y:S08]  /*0690*/  @P0 EXIT ;  /* 0x000000000000094d */ /* 0x001ff00003800000 */
[----:B------:R-:W-:Y:S01]  /*06a0*/  STG.E.64 desc[UR4][R12.64], R2 ;  /* 0x000000020c007986 */ /* 0x000fe2000c101b04 */
[----:B------:R-:W-:Y:S05]  /*06b0*/  EXIT ;  /* 0x000000000000794d */ /* 0x000fea0003800000 */
.L_x_0:
[----:B------:R-:W-:-:S00]  /*06c0*/  BRA `(.L_x_0) ;  /* 0xfffffffc00fc7947 */ /* 0x000fc0000383ffff */
[----:B------:R-:W-:-:S00]  /*06d0*/  NOP ;  /* 0x0000000000007918 */ /* 0x000fc00000000000 */
        /* <DEDUP_REMOVED lines=10> */
.L_x_1:


//--------------------- .nv.global.init           --------------------------
	.section	.nv.global.init,"aw",@progbits
.nv.global.init:
	.type		_$_str,@object
	.size		_$_str,(_$_str_$_2 - _$_str)
_$_str:
        /*0000*/ 	.byte	0x5f, 0x5f, 0x43, 0x55, 0x44, 0x41, 0x5f, 0x46, 0x54, 0x5a, 0x00
	.type		_$_str_$_2,@object
	.size		_$_str_$_2,(.L_1 - _$_str_$_2)
_$_str_$_2:
        /*000b*/ 	.byte	0x5f, 0x5f, 0x43, 0x55, 0x44, 0x41, 0x5f, 0x50, 0x52, 0x45, 0x43, 0x5f, 0x53, 0x51, 0x52, 0x54
        /*001b*/ 	.byte	0x00
.L_1:


//--------------------- .nv.constant0.triton_poi_fused__native_batch_norm_legit_no_training_cat_relu_31 --------------------------
	.section	.nv.constant0.triton_poi_fused__native_batch_norm_legit_no_training_cat_relu_31,"a",@progbits
	.sectionflags	@""
	.align	4
.nv.constant0.triton_poi_fused__native_batch_norm_legit_no_training_cat_relu_31:
	.zero		596
